	.headerflags	@"EF_CUDA_TEXMODE_UNIFIED EF_CUDA_64BIT_ADDRESS EF_CUDA_ACCELERATORS EF_CUDA_SM90 EF_CUDA_VIRTUAL_SM(EF_CUDA_SM90)"
	.elftype	@"ET_EXEC"


//--------------------- .nv.info                  --------------------------
	.section	.nv.info,"",@"SHT_CUDA_INFO"
	.align	4


	//----- nvinfo : EIATTR_REGCOUNT
	.align		4
        /*0000*/ 	.byte	0x04, 0x2f
        /*0002*/ 	.short	(.L_1 - .L_0)
	.align		4
.L_0:
        /*0004*/ 	.word	index@(triton_poi_fused_convolution_2)
        /*0008*/ 	.word	0x0000000c


	//----- nvinfo : EIATTR_MIN_STACK_SIZE
	.align		4
.L_1:
        /*000c*/ 	.byte	0x04, 0x12
        /*000e*/ 	.short	(.L_3 - .L_2)
	.align		4
.L_2:
        /*0010*/ 	.word	index@(triton_poi_fused_convolution_2)
        /*0014*/ 	.word	0x00000000


	//----- nvinfo : EIATTR_FRAME_SIZE
	.align		4
.L_3:
        /*0018*/ 	.byte	0x04, 0x11
        /*001a*/ 	.short	(.L_5 - .L_4)
	.align		4
.L_4:
        /*001c*/ 	.word	index@(triton_poi_fused_convolution_2)
        /*0020*/ 	.word	0x00000000


	//----- nvinfo : EIATTR_MIN_STACK_SIZE
	.align		4
.L_5:
        /*0024*/ 	.byte	0x04, 0x12
        /*0026*/ 	.short	(.L_7 - .L_6)
	.align		4
.L_6:
        /*0028*/ 	.word	index@(triton_poi_fused_convolution_2)
        /*002c*/ 	.word	0x00000000
.L_7:


//--------------------- .nv.info.triton_poi_fused_convolution_2 --------------------------
	.section	.nv.info.triton_poi_fused_convolution_2,"",@"SHT_CUDA_INFO"
	.sectionflags	@""
	.align	4


	//----- nvinfo : EIATTR_CUDA_API_VERSION
	.align		4
        /*0000*/ 	.byte	0x04, 0x37
        /*0002*/ 	.short	(.L_9 - .L_8)
.L_8:
        /*0004*/ 	.word	0x0000007c


	//----- nvinfo : EIATTR_KPARAM_INFO
	.align		4
.L_9:
        /*0008*/ 	.byte	0x04, 0x17
        /*000a*/ 	.short	(.L_11 - .L_10)
.L_10:
        /*000c*/ 	.word	0x00000000
        /*0010*/ 	.short	0x0002
        /*0012*/ 	.short	0x0010
        /*0014*/ 	.byte	0x00, 0xf0, 0x11, 0x00


	//----- nvinfo : EIATTR_KPARAM_INFO
	.align		4
.L_11:
        /*0018*/ 	.byte	0x04, 0x17
        /*001a*/ 	.short	(.L_13 - .L_12)
.L_12:
        /*001c*/ 	.word	0x00000000
        /*0020*/ 	.short	0x0001
        /*0022*/ 	.short	0x0008
        /*0024*/ 	.byte	0x00, 0xf4, 0x21, 0x00


	//----- nvinfo : EIATTR_KPARAM_INFO
	.align		4
.L_13:
        /*0028*/ 	.byte	0x04, 0x17
        /*002a*/ 	.short	(.L_15 - .L_14)
.L_14:
        /*002c*/ 	.word	0x00000000
        /*0030*/ 	.short	0x0000
        /*0032*/ 	.short	0x0000
        /*0034*/ 	.byte	0x00, 0xf4, 0x21, 0x00


	//----- nvinfo : EIATTR_SPARSE_MMA_MASK
	.align		4
.L_15:
        /*0038*/ 	.byte	0x03, 0x50
        /*003a*/ 	.short	0x0000


	//----- nvinfo : EIATTR_MAXREG_COUNT
	.align		4
        /*003c*/ 	.byte	0x03, 0x1b
        /*003e*/ 	.short	0x00ff


	//----- nvinfo : EIATTR_EXIT_INSTR_OFFSETS
	.align		4
        /*0040*/ 	.byte	0x04, 0x1c
        /*0042*/ 	.short	(.L_17 - .L_16)


	//   ....[0]....
.L_16:
        /*0044*/ 	.word	0x00000170


	//   ....[1]....
        /*0048*/ 	.word	0x00000190


	//----- nvinfo : EIATTR_REQNTID
	.align		4
.L_17:
        /*004c*/ 	.byte	0x04, 0x10
        /*004e*/ 	.short	(.L_19 - .L_18)
.L_18:
        /*0050*/ 	.word	0x00000080
        /*0054*/ 	.word	0x00000001
        /*0058*/ 	.word	0x00000001


	//----- nvinfo : EIATTR_CBANK_PARAM_SIZE
	.align		4
.L_19:
        /*005c*/ 	.byte	0x03, 0x19
        /*005e*/ 	.short	0x0014


	//----- nvinfo : EIATTR_PARAM_CBANK
	.align		4
        /*0060*/ 	.byte	0x04, 0x0a
        /*0062*/ 	.short	(.L_21 - .L_20)
	.align		4
.L_20:
        /*0064*/ 	.word	index@(.nv.constant0.triton_poi_fused_convolution_2)
        /*0068*/ 	.short	0x0210
        /*006a*/ 	.short	0x0014


	//----- nvinfo : EIATTR_SW_WAR
	.align		4
.L_21:
        /*006c*/ 	.byte	0x04, 0x36
        /*006e*/ 	.short	(.L_23 - .L_22)
.L_22:
        /*0070*/ 	.word	0x00000008
.L_23:


//--------------------- .nv.callgraph             --------------------------
	.section	.nv.callgraph,"",@"SHT_CUDA_CALLGRAPH"
	.align	4
	.sectionentsize	8
	.align		4
        /*0000*/ 	.word	0x00000000
	.align		4
        /*0004*/ 	.word	0xffffffff
	.align		4
        /*0008*/ 	.word	0x00000000
	.align		4
        /*000c*/ 	.word	0xfffffffe
	.align		4
        /*0010*/ 	.word	0x00000000
	.align		4
        /*0014*/ 	.word	0xfffffffd
	.align		4
        /*0018*/ 	.word	0x00000000
	.align		4
        /*001c*/ 	.word	0xfffffffc


//--------------------- .text.triton_poi_fused_convolution_2 --------------------------
	.section	.text.triton_poi_fused_convolution_2,"ax",@progbits
	.align	128
        .global         triton_poi_fused_convolution_2
        .type           triton_poi_fused_convolution_2,@function
        .size           triton_poi_fused_convolution_2,(.L_x_1 - triton_poi_fused_convolution_2)
        .other          triton_poi_fused_convolution_2,@"STO_CUDA_ENTRY STV_DEFAULT"
triton_poi_fused_convolution_2:
.text.triton_poi_fused_convolution_2:
[----:B------:R-:W0:Y:S02]  /*0000*/  LDC R1, c[0x0][0x28] ;  /* 0x00000a00ff017b82 */ /* 0x000e240000000800 */
[----:B------:R-:W1:Y:S01]  /*0010*/  S2R R0, SR_TID.X ;  /* 0x0000000000007919 */ /* 0x000e620000002100 */
[----:B------:R-:W2:Y:S01]  /*0020*/  LDC.64 R2, c[0x0][0x210] ;  /* 0x00008400ff027b82 */ /* 0x000ea20000000a00 */
[----:B------:R-:W-:Y:S01]  /*0030*/  ULDC.64 UR4, c[0x0][0x208] ;  /* 0x0000820000047ab9 */ /* 0x000fe20000000a00 */
[----:B------:R-:W3:Y:S01]  /*0040*/  S2R R7, SR_CTAID.X ;  /* 0x0000000000077919 */ /* 0x000ee20000002500 */
[----:B-1----:R-:W-:Y:S02]  /*0050*/  LOP3.LUT R0, R0, 0x7f, RZ, 0xc0, !PT ;  /* 0x0000007f00007812 */ /* 0x002fe400078ec0ff */
[----:B---3--:R-:W-:-:S03]  /*0060*/  SHF.R.S32.HI R4, RZ, 0x18, R7 ;  /* 0x00000018ff047819 */ /* 0x008fc60000011407 */
[----:B------:R-:W-:Y:S01]  /*0070*/  IMAD R7, R7, 0x80, R0 ;  /* 0x0000008007077824 */ /* 0x000fe200078e0200 */
[----:B------:R-:W-:-:S03]  /*0080*/  SGXT R0, R4, 0x1 ;  /* 0x000000010400781a */ /* 0x000fc60000000200 */
[C---:B--2---:R-:W-:Y:S01]  /*0090*/  IMAD.WIDE R2, R7.reuse, 0x4, R2 ;  /* 0x0000000407027825 */ /* 0x044fe200078e0202 */
[----:B------:R-:W1:Y:S01]  /*00a0*/  LDC.64 R4, c[0x0][0x218] ;  /* 0x00008600ff047b82 */ /* 0x000e620000000a00 */
[----:B------:R-:W-:Y:S02]  /*00b0*/  ISETP.GE.AND P0, PT, R7, 0x400, PT ;  /* 0x000004000700780c */ /* 0x000fe40003f06270 */
[----:B------:R-:W-:Y:S01]  /*00c0*/  LEA.HI R0, R0, R7, RZ, 0x6 ;  /* 0x0000000700007211 */ /* 0x000fe200078f30ff */
[----:B------:R-:W-:-:S03]  /*00d0*/  IMAD.MOV.U32 R7, RZ, RZ, RZ ;  /* 0x000000ffff077224 */ /* 0x000fc600078e00ff */
[----:B------:R-:W-:-:S04]  /*00e0*/  SHF.R.S32.HI R0, RZ, 0x6, R0 ;  /* 0x00000006ff007819 */ /* 0x000fc80000011400 */
[----:B------:R-:W-:-:S04]  /*00f0*/  LEA.HI R6, R0, R0, RZ, 0x2 ;  /* 0x0000000000067211 */ /* 0x000fc800078f10ff */
[----:B------:R-:W-:-:S05]  /*0100*/  LOP3.LUT R9, R6, 0xfffffffc, RZ, 0xc0, !PT ;  /* 0xfffffffc06097812 */ /* 0x000fca00078ec0ff */
[----:B------:R-:W-:Y:S02]  /*0110*/  IMAD.IADD R9, R0, 0x1, -R9 ;  /* 0x0000000100097824 */ /* 0x000fe400078e0a09 */
[----:B------:R-:W-:Y:S02]  /*0120*/  IMAD.MOV.U32 R0, RZ, RZ, RZ ;  /* 0x000000ffff007224 */ /* 0x000fe400078e00ff */
[----:B-1----:R-:W-:-:S04]  /*0130*/  IMAD.WIDE R4, R9, 0x4, R4 ;  /* 0x0000000409047825 */ /* 0x002fc800078e0204 */
[----:B------:R-:W2:Y:S04]  /*0140*/  @!P0 LDG.E R0, desc[UR4][R2.64] ;  /* 0x0000000402008981 */ /* 0x000ea8000c1e1900 */
[----:B------:R-:W2:Y:S02]  /*0150*/  @!P0 LDG.E.EL R7, desc[UR4][R4.64] ;  /* 0x0000000404078981 */ /* 0x000ea4000c2e1900 */
[----:B--2---:R-:W-:Y:S01]  /*0160*/  FADD R7, R7, R0 ;  /* 0x0000000007077221 */ /* 0x004fe20000000000 */
[----:B------:R-:W-:Y:S06]  /*0170*/  @P0 EXIT ;  /* 0x000000000000094d */ /* 0x000fec0003800000 */
[----:B------:R-:W-:Y:S01]  /*0180*/  STG.E desc[UR4][R2.64], R7 ;  /* 0x0000000702007986 */ /* 0x000fe2000c101904 */
[----:B------:R-:W-:Y:S05]  /*0190*/  EXIT ;  /* 0x000000000000794d */ /* 0x000fea0003800000 */
.L_x_0:
[----:B------:R-:W-:-:S00]  /*01a0*/  BRA `(.L_x_0) ;  /* 0xfffffffc00fc7947 */ /* 0x000fc0000383ffff */
[----:B------:R-:W-:-:S00]  /*01b0*/  NOP ;  /* 0x0000000000007918 */ /* 0x000fc00000000000 */
        /* <DEDUP_REMOVED lines=12> */
.L_x_1:


//--------------------- .nv.constant0.triton_poi_fused_convolution_2 --------------------------
	.section	.nv.constant0.triton_poi_fused_convolution_2,"a",@progbits
	.sectionflags	@""
	.align	4
.nv.constant0.triton_poi_fused_convolution_2:
	.zero		548
